//
// Generated by NVIDIA NVVM Compiler
//
// Compiler Build ID: CL-36424714
// Cuda compilation tools, release 13.0, V13.0.88
// Based on NVVM 20.0.0
//

.version 9.0
.target sm_100
.address_size 64

	// .globl	_Z3addPiS_S_
.extern .func  (.param .b32 func_retval0) vprintf
(
	.param .b64 vprintf_param_0,
	.param .b64 vprintf_param_1
)
;
.global .align 1 .b8 $str[10] = {105, 100, 120, 32, 61, 32, 37, 100, 10};

.visible .entry _Z3addPiS_S_(
	.param .u64 .ptr .align 1 _Z3addPiS_S__param_0,
	.param .u64 .ptr .align 1 _Z3addPiS_S__param_1,
	.param .u64 .ptr .align 1 _Z3addPiS_S__param_2
)
{
	.local .align 8 .b8 	__local_depot0[8];
	.reg .b64 	%SP;
	.reg .b64 	%SPL;
	.reg .b32 	%r<10>;
	.reg .b64 	%rd<15>;

	mov.u64 	%SPL, __local_depot0;
	cvta.local.u64 	%SP, %SPL;
	ld.param.u64 	%rd1, [_Z3addPiS_S__param_0];
	ld.param.u64 	%rd2, [_Z3addPiS_S__param_1];
	ld.param.u64 	%rd3, [_Z3addPiS_S__param_2];
	cvta.to.global.u64 	%rd4, %rd3;
	cvta.to.global.u64 	%rd5, %rd2;
	cvta.to.global.u64 	%rd6, %rd1;
	add.u64 	%rd7, %SP, 0;
	add.u64 	%rd8, %SPL, 0;
	mov.u32 	%r1, %ntid.x;
	mov.u32 	%r2, %ctaid.x;
	mov.u32 	%r3, %tid.x;
	mad.lo.s32 	%r4, %r1, %r2, %r3;
	st.local.u32 	[%rd8], %r4;
	mov.u64 	%rd9, $str;
	cvta.global.u64 	%rd10, %rd9;
	{ // callseq 0, 0
	.param .b64 param0;
	st.param.b64 	[param0], %rd10;
	.param .b64 param1;
	st.param.b64 	[param1], %rd7;
	.param .b32 retval0;
	call.uni (retval0), 
	vprintf, 
	(
	param0, 
	param1
	);
	ld.param.b32 	%r5, [retval0];
	} // callseq 0
	mul.wide.s32 	%rd11, %r4, 4;
	add.s64 	%rd12, %rd6, %rd11;
	ld.global.u32 	%r7, [%rd12];
	add.s64 	%rd13, %rd5, %rd11;
	ld.global.u32 	%r8, [%rd13];
	add.s32 	%r9, %r8, %r7;
	add.s64 	%rd14, %rd4, %rd11;
	st.global.u32 	[%rd14], %r9;
	ret;

}


// ===== COMPILED SASS (sm_100) =====

	.target	sm_100

	.elftype	@"ET_EXEC"


//--------------------- .note.nv.tkinfo           --------------------------
	.section	.note.nv.tkinfo,"",@"SHT_NOTE"
	.sectionflags	@"SHF_NOTE_NV_TKINFO"
	.tkinfo
        /*0018*/ 	.word	0x00000002
        /*0030*/ 	.string	""
        /*0030*/ 	.string	"ptxas"
        /*0030*/ 	.string	"Cuda compilation tools, release 13.0, V13.0.88"
        /*0030*/ 	.string	"Build cuda_13.0.r13.0/compiler.36424714_0"
        /*0030*/ 	.string	"-arch sm_100 -m 64 "



//--------------------- .note.nv.cuinfo           --------------------------
	.section	.note.nv.cuinfo,"",@"SHT_NOTE"
	.sectionflags	@"SHF_NOTE_NV_CUINFO"
        /*0018*/ 	.short	0x0002
        /*001a*/ 	.short	0x0064
        /*001c*/ 	.short	0x0082
	.zero		2


//--------------------- .nv.info                  --------------------------
	.section	.nv.info,"",@"SHT_CUDA_INFO"
	.align	4


	//----- nvinfo : EIATTR_REGCOUNT
	.align		4
        /*0000*/ 	.byte	0x04, 0x2f
        /*0002*/ 	.short	(.L_2 - .L_1)
	.align		4
.L_1:
        /*0004*/ 	.word	index@(_Z3addPiS_S_)
        /*0008*/ 	.word	0x00000018


	//----- nvinfo : EIATTR_FRAME_SIZE
	.align		4
.L_2:
        /*000c*/ 	.byte	0x04, 0x11
        /*000e*/ 	.short	(.L_4 - .L_3)
	.align		4
.L_3:
        /*0010*/ 	.word	index@(_Z3addPiS_S_)
        /*0014*/ 	.word	0x00000008


	//----- nvinfo : EIATTR_MIN_STACK_SIZE
	.align		4
.L_4:
        /*0018*/ 	.byte	0x04, 0x12
        /*001a*/ 	.short	(.L_6 - .L_5)
	.align		4
.L_5:
        /*001c*/ 	.word	index@(_Z3addPiS_S_)
        /*0020*/ 	.word	0x00000008
.L_6:


//--------------------- .nv.compat                --------------------------
	.section	.nv.compat,"",@"SHT_CUDA_COMPAT_INFO"
	.align	4
        /*0000*/ 	.byte	0x02, 0x09, 0x00, 0x00, 0x02, 0x02, 0x01, 0x00, 0x02, 0x05, 0x05, 0x00, 0x03, 0x07, 0x01, 0x01
        /*0010*/ 	.byte	0x02, 0x03, 0x00, 0x00, 0x02, 0x06, 0x01, 0x00, 0x04, 0x0b, 0x08, 0x00, 0x09, 0x00, 0x00, 0x00
        /*0020*/ 	.byte	0x00, 0x00, 0x00, 0x00


//--------------------- .nv.info._Z3addPiS_S_     --------------------------
	.section	.nv.info._Z3addPiS_S_,"",@"SHT_CUDA_INFO"
	.sectionflags	@""
	.align	4


	//----- nvinfo : EIATTR_CUDA_API_VERSION
	.align		4
        /*0000*/ 	.byte	0x04, 0x37
        /*0002*/ 	.short	(.L_8 - .L_7)
.L_7:
        /*0004*/ 	.word	0x00000082


	//----- nvinfo : EIATTR_KPARAM_INFO
	.align		4
.L_8:
        /*0008*/ 	.byte	0x04, 0x17
        /*000a*/ 	.short	(.L_10 - .L_9)
.L_9:
        /*000c*/ 	.word	0x00000000
        /*0010*/ 	.short	0x0002
        /*0012*/ 	.short	0x0010
        /*0014*/ 	.byte	0x00, 0xf5, 0x21, 0x00


	//----- nvinfo : EIATTR_KPARAM_INFO
	.align		4
.L_10:
        /*0018*/ 	.byte	0x04, 0x17
        /*001a*/ 	.short	(.L_12 - .L_11)
.L_11:
        /*001c*/ 	.word	0x00000000
        /*0020*/ 	.short	0x0001
        /*0022*/ 	.short	0x0008
        /*0024*/ 	.byte	0x00, 0xf5, 0x21, 0x00


	//----- nvinfo : EIATTR_KPARAM_INFO
	.align		4
.L_12:
        /*0028*/ 	.byte	0x04, 0x17
        /*002a*/ 	.short	(.L_14 - .L_13)
.L_13:
        /*002c*/ 	.word	0x00000000
        /*0030*/ 	.short	0x0000
        /*0032*/ 	.short	0x0000
        /*0034*/ 	.byte	0x00, 0xf5, 0x21, 0x00


	//----- nvinfo : EIATTR_SPARSE_MMA_MASK
	.align		4
.L_14:
        /*0038*/ 	.byte	0x03, 0x50
        /*003a*/ 	.short	0x0000


	//----- nvinfo : EIATTR_MAXREG_COUNT
	.align		4
        /*003c*/ 	.byte	0x03, 0x1b
        /*003e*/ 	.short	0x00ff


	//----- nvinfo : EIATTR_EXTERNS
	.align		4
        /*0040*/ 	.byte	0x04, 0x0f
        /*0042*/ 	.short	(.L_16 - .L_15)


	//   ....[0]....
	.align		4
.L_15:
        /*0044*/ 	.word	index@(vprintf)


	//----- nvinfo : EIATTR_MERCURY_ISA_VERSION
	.align		4
.L_16:
        /*0048*/ 	.byte	0x03, 0x5f
        /*004a*/ 	.short	0x0101


	//----- nvinfo : EIATTR_VRC_CTA_INIT_COUNT
	.align		4
        /*004c*/ 	.byte	0x02, 0x4a
	.zero		1
	.zero		1


	//----- nvinfo : EIATTR_SYSCALL_OFFSETS
	.align		4
        /*0050*/ 	.byte	0x04, 0x46
        /*0052*/ 	.short	(.L_18 - .L_17)


	//   ....[0]....
.L_17:
        /*0054*/ 	.word	0x00000120


	//----- nvinfo : EIATTR_EXIT_INSTR_OFFSETS
	.align		4
.L_18:
        /*0058*/ 	.byte	0x04, 0x1c
        /*005a*/ 	.short	(.L_20 - .L_19)


	//   ....[0]....
.L_19:
        /*005c*/ 	.word	0x000001d0


	//----- nvinfo : EIATTR_CBANK_PARAM_SIZE
	.align		4
.L_20:
        /*0060*/ 	.byte	0x03, 0x19
        /*0062*/ 	.short	0x0018


	//----- nvinfo : EIATTR_PARAM_CBANK
	.align		4
        /*0064*/ 	.byte	0x04, 0x0a
        /*0066*/ 	.short	(.L_22 - .L_21)
	.align		4
.L_21:
        /*0068*/ 	.word	index@(.nv.constant0._Z3addPiS_S_)
        /*006c*/ 	.short	0x0380
        /*006e*/ 	.short	0x0018


	//----- nvinfo : EIATTR_SW_WAR
	.align		4
.L_22:
        /*0070*/ 	.byte	0x04, 0x36
        /*0072*/ 	.short	(.L_24 - .L_23)
.L_23:
        /*0074*/ 	.word	0x00000008
.L_24:


//--------------------- .nv.callgraph             --------------------------
	.section	.nv.callgraph,"",@"SHT_CUDA_CALLGRAPH"
	.align	4
	.sectionentsize	8
	.align		4
        /*0000*/ 	.word	0x00000000
	.align		4
        /*0004*/ 	.word	0xffffffff
	.align		4
        /*0008*/ 	.word	index@(_Z3addPiS_S_)
	.align		4
        /*000c*/ 	.word	index@(vprintf)
	.align		4
        /*0010*/ 	.word	0x00000000
	.align		4
        /*0014*/ 	.word	0xfffffffe
	.align		4
        /*0018*/ 	.word	0x00000000
	.align		4
        /*001c*/ 	.word	0xfffffffd
	.align		4
        /*0020*/ 	.word	0x00000000
	.align		4
        /*0024*/ 	.word	0xfffffffc


//--------------------- .nv.constant4             --------------------------
	.section	.nv.constant4,"a",@progbits
	.align	8
	.align		8
.nv.constant4:
        /*0000*/ 	.dword	vprintf
	.align		8
        /*0008*/ 	.dword	$str


//--------------------- .text._Z3addPiS_S_        --------------------------
	.section	.text._Z3addPiS_S_,"ax",@progbits
	.align	128
        .global         _Z3addPiS_S_
        .type           _Z3addPiS_S_,@function
        .size           _Z3addPiS_S_,(.L_x_2 - _Z3addPiS_S_)
        .other          _Z3addPiS_S_,@"STO_CUDA_ENTRY STV_DEFAULT"
_Z3addPiS_S_:
.text._Z3addPiS_S_:
[----:B------:R-:W0:Y:S01]  /*0000*/  LDC R1, c[0x0][0x37c] ;  /* 0x0000df00ff017b82 */ /* 0x000e220000000800 */
[----:B------:R-:W1:Y:S01]  /*0010*/  S2R R2, SR_CTAID.X ;  /* 0x0000000000027919 */ /* 0x000e620000002500 */
[----:B------:R-:W2:Y:S01]  /*0020*/  LDCU UR5, c[0x0][0x2fc] ;  /* 0x00005f80ff0577ac */ /* 0x000ea20008000800 */
[----:B0-----:R-:W-:Y:S01]  /*0030*/  IADD3 R1, PT, PT, R1, -0x8, RZ ;  /* 0xfffffff801017810 */ /* 0x001fe20007ffe0ff */
[----:B------:R-:W1:Y:S01]  /*0040*/  S2R R3, SR_TID.X ;  /* 0x0000000000037919 */ /* 0x000e620000002100 */
[----:B------:R-:W1:Y:S01]  /*0050*/  LDCU UR6, c[0x0][0x360] ;  /* 0x00006c00ff0677ac */ /* 0x000e620008000800 */
[----:B------:R-:W-:Y:S01]  /*0060*/  MOV R0, 0x0 ;  /* 0x0000000000007802 */ /* 0x000fe20000000f00 */
[----:B------:R-:W0:Y:S03]  /*0070*/  LDCU UR4, c[0x0][0x2f8] ;  /* 0x00005f00ff0477ac */ /* 0x000e260008000800 */
[----:B------:R3:W4:Y:S01]  /*0080*/  LDC.64 R8, c[0x4][R0] ;  /* 0x0100000000087b82 */ /* 0x0007220000000a00 */
[----:B------:R-:W1:Y:S01]  /*0090*/  LDCU.64 UR36, c[0x0][0x358] ;  /* 0x00006b00ff2477ac */ /* 0x000e620008000a00 */
[----:B0-----:R-:W-:-:S04]  /*00a0*/  IADD3 R6, P0, PT, R1, UR4, RZ ;  /* 0x0000000401067c10 */ /* 0x001fc8000ff1e0ff */
[----:B--2---:R-:W-:Y:S01]  /*00b0*/  IADD3.X R7, PT, PT, RZ, UR5, RZ, P0, !PT ;  /* 0x00000005ff077c10 */ /* 0x004fe200087fe4ff */
[----:B-1----:R-:W-:Y:S01]  /*00c0*/  IMAD R2, R2, UR6, R3 ;  /* 0x0000000602027c24 */ /* 0x002fe2000f8e0203 */
[----:B------:R-:W0:Y:S04]  /*00d0*/  LDCU.64 UR6, c[0x4][0x8] ;  /* 0x01000100ff0677ac */ /* 0x000e280008000a00 */
[----:B------:R3:W-:Y:S01]  /*00e0*/  STL [R1], R2 ;  /* 0x0000000201007387 */ /* 0x0007e20000100800 */
[----:B0-----:R-:W-:Y:S01]  /*00f0*/  MOV R4, UR6 ;  /* 0x0000000600047c02 */ /* 0x001fe20008000f00 */
[----:B---3--:R-:W-:-:S07]  /*0100*/  IMAD.U32 R5, RZ, RZ, UR7 ;  /* 0x00000007ff057e24 */ /* 0x008fce000f8e00ff */
[----:B------:R-:W-:-:S07]  /*0110*/  LEPC R20, `(.L_x_0) ;  /* 0x000000001014794e */ /* 0x000fce0000000000 */
[----:B----4-:R-:W-:Y:S05]  /*0120*/  CALL.ABS.NOINC R8 ;  /* 0x0000000008007343 */ /* 0x010fea0003c00000 */
.L_x_0:
[----:B------:R-:W0:Y:S08]  /*0130*/  LDC.64 R4, c[0x0][0x380] ;  /* 0x0000e000ff047b82 */ /* 0x000e300000000a00 */
[----:B------:R-:W1:Y:S08]  /*0140*/  LDC.64 R6, c[0x0][0x388] ;  /* 0x0000e200ff067b82 */ /* 0x000e700000000a00 */
[----:B------:R-:W2:Y:S01]  /*0150*/  LDC.64 R8, c[0x0][0x390] ;  /* 0x0000e400ff087b82 */ /* 0x000ea20000000a00 */
[----:B0-----:R-:W-:-:S06]  /*0160*/  IMAD.WIDE R4, R2, 0x4, R4 ;  /* 0x0000000402047825 */ /* 0x001fcc00078e0204 */
[----:B------:R-:W3:Y:S01]  /*0170*/  LDG.E R4, desc[UR36][R4.64] ;  /* 0x0000002404047981 */ /* 0x000ee2000c1e1900 */
[----:B-1----:R-:W-:-:S06]  /*0180*/  IMAD.WIDE R6, R2, 0x4, R6 ;  /* 0x0000000402067825 */ /* 0x002fcc00078e0206 */
[----:B------:R-:W3:Y:S01]  /*0190*/  LDG.E R7, desc[UR36][R6.64] ;  /* 0x0000002406077981 */ /* 0x000ee2000c1e1900 */
[----:B--2---:R-:W-:-:S04]  /*01a0*/  IMAD.WIDE R2, R2, 0x4, R8 ;  /* 0x0000000402027825 */ /* 0x004fc800078e0208 */
[----:B---3--:R-:W-:-:S05]  /*01b0*/  IMAD.IADD R9, R4, 0x1, R7 ;  /* 0x0000000104097824 */ /* 0x008fca00078e0207 */
[----:B------:R-:W-:Y:S01]  /*01c0*/  STG.E desc[UR36][R2.64], R9 ;  /* 0x0000000902007986 */ /* 0x000fe2000c101924 */
[----:B------:R-:W-:Y:S05]  /*01d0*/  EXIT ;  /* 0x000000000000794d */ /* 0x000fea0003800000 */
.L_x_1:
[----:B------:R-:W-:-:S00]  /*01e0*/  BRA `(.L_x_1) ;  /* 0xfffffffc00fc7947 */ /* 0x000fc0000383ffff */
[----:B------:R-:W-:-:S00]  /*01f0*/  NOP ;  /* 0x0000000000007918 */ /* 0x000fc00000000000 */
        /* <DEDUP_REMOVED lines=8> */
.L_x_2:


//--------------------- .nv.global.init           --------------------------
	.section	.nv.global.init,"aw",@progbits
.nv.global.init:
	.type		$str,@object
	.size		$str,(.L_0 - $str)
$str:
        /*0000*/ 	.byte	0x69, 0x64, 0x78, 0x20, 0x3d, 0x20, 0x25, 0x64, 0x0a, 0x00
.L_0:


//--------------------- .nv.shared.reserved.0     --------------------------
	.section	.nv.shared.reserved.0,"aw",@nobits
	.weak		__nv_reservedSMEM_offset_0_alias
	.size		__nv_reservedSMEM_offset_0_alias, 0, 64
	.other		__nv_reservedSMEM_offset_0_alias,@"STO_CUDA_RESERVED_SHARED STV_DEFAULT"
__nv_reservedSMEM_offset_0_alias:
	.zero		0
	.zero		64


//--------------------- .nv.constant0._Z3addPiS_S_ --------------------------
	.section	.nv.constant0._Z3addPiS_S_,"a",@progbits
	.sectionflags	@""
	.align	4
.nv.constant0._Z3addPiS_S_:
	.zero		920


//--------------------- SYMBOLS --------------------------

	.type		.nv.reservedSmem.offset0,@object
	.size		.nv.reservedSmem.offset0,0x4
	.type		vprintf,@function
